	.headerflags	@"EF_CUDA_TEXMODE_UNIFIED EF_CUDA_64BIT_ADDRESS EF_CUDA_ACCELERATORS EF_CUDA_SM90 EF_CUDA_VIRTUAL_SM(EF_CUDA_SM90)"
	.elftype	@"ET_EXEC"


//--------------------- .nv.info                  --------------------------
	.section	.nv.info,"",@"SHT_CUDA_INFO"
	.align	4


	//----- nvinfo : EIATTR_REGCOUNT
	.align		4
        /*0000*/ 	.byte	0x04, 0x2f
        /*0002*/ 	.short	(.L_3 - .L_2)
	.align		4
.L_2:
        /*0004*/ 	.word	index@(triton_poi_fused__native_batch_norm_legit_no_training_hardtanh_11)
        /*0008*/ 	.word	0x0000001e


	//----- nvinfo : EIATTR_MIN_STACK_SIZE
	.align		4
.L_3:
        /*000c*/ 	.byte	0x04, 0x12
        /*000e*/ 	.short	(.L_5 - .L_4)
	.align		4
.L_4:
        /*0010*/ 	.word	index@(triton_poi_fused__native_batch_norm_legit_no_training_hardtanh_11)
        /*0014*/ 	.word	0x00000000


	//----- nvinfo : EIATTR_FRAME_SIZE
	.align		4
.L_5:
        /*0018*/ 	.byte	0x04, 0x11
        /*001a*/ 	.short	(.L_7 - .L_6)
	.align		4
.L_6:
        /*001c*/ 	.word	index@(triton_poi_fused__native_batch_norm_legit_no_training_hardtanh_11)
        /*0020*/ 	.word	0x00000000


	//----- nvinfo : EIATTR_MIN_STACK_SIZE
	.align		4
.L_7:
        /*0024*/ 	.byte	0x04, 0x12
        /*0026*/ 	.short	(.L_9 - .L_8)
	.align		4
.L_8:
        /*0028*/ 	.word	index@(triton_poi_fused__native_batch_norm_legit_no_training_hardtanh_11)
        /*002c*/ 	.word	0x00000000
.L_9:


//--------------------- .nv.info.triton_poi_fused__native_batch_norm_legit_no_training_hardtanh_11 --------------------------
	.section	.nv.info.triton_poi_fused__native_batch_norm_legit_no_training_hardtanh_11,"",@"SHT_CUDA_INFO"
	.sectionflags	@""
	.align	4


	//----- nvinfo : EIATTR_CUDA_API_VERSION
	.align		4
        /*0000*/ 	.byte	0x04, 0x37
        /*0002*/ 	.short	(.L_11 - .L_10)
.L_10:
        /*0004*/ 	.word	0x0000007c


	//----- nvinfo : EIATTR_KPARAM_INFO
	.align		4
.L_11:
        /*0008*/ 	.byte	0x04, 0x17
        /*000a*/ 	.short	(.L_13 - .L_12)
.L_12:
        /*000c*/ 	.word	0x00000000
        /*0010*/ 	.short	0x0006
        /*0012*/ 	.short	0x0030
        /*0014*/ 	.byte	0x00, 0xf0, 0x11, 0x00


	//----- nvinfo : EIATTR_KPARAM_INFO
	.align		4
.L_13:
        /*0018*/ 	.byte	0x04, 0x17
        /*001a*/ 	.short	(.L_15 - .L_14)
.L_14:
        /*001c*/ 	.word	0x00000000
        /*0020*/ 	.short	0x0005
        /*0022*/ 	.short	0x0028
        /*0024*/ 	.byte	0x00, 0xf4, 0x21, 0x00


	//----- nvinfo : EIATTR_KPARAM_INFO
	.align		4
.L_15:
        /*0028*/ 	.byte	0x04, 0x17
        /*002a*/ 	.short	(.L_17 - .L_16)
.L_16:
        /*002c*/ 	.word	0x00000000
        /*0030*/ 	.short	0x0004
        /*0032*/ 	.short	0x0020
        /*0034*/ 	.byte	0x00, 0xf4, 0x21, 0x00


	//----- nvinfo : EIATTR_KPARAM_INFO
	.align		4
.L_17:
        /*0038*/ 	.byte	0x04, 0x17
        /*003a*/ 	.short	(.L_19 - .L_18)
.L_18:
        /*003c*/ 	.word	0x00000000
        /*0040*/ 	.short	0x0003
        /*0042*/ 	.short	0x0018
        /*0044*/ 	.byte	0x00, 0xf4, 0x21, 0x00


	//----- nvinfo : EIATTR_KPARAM_INFO
	.align		4
.L_19:
        /*0048*/ 	.byte	0x04, 0x17
        /*004a*/ 	.short	(.L_21 - .L_20)
.L_20:
        /*004c*/ 	.word	0x00000000
        /*0050*/ 	.short	0x0002
        /*0052*/ 	.short	0x0010
        /*0054*/ 	.byte	0x00, 0xf4, 0x21, 0x00


	//----- nvinfo : EIATTR_KPARAM_INFO
	.align		4
.L_21:
        /*0058*/ 	.byte	0x04, 0x17
        /*005a*/ 	.short	(.L_23 - .L_22)
.L_22:
        /*005c*/ 	.word	0x00000000
        /*0060*/ 	.short	0x0001
        /*0062*/ 	.short	0x0008
        /*0064*/ 	.byte	0x00, 0xf4, 0x21, 0x00


	//----- nvinfo : EIATTR_KPARAM_INFO
	.align		4
.L_23:
        /*0068*/ 	.byte	0x04, 0x17
        /*006a*/ 	.short	(.L_25 - .L_24)
.L_24:
        /*006c*/ 	.word	0x00000000
        /*0070*/ 	.short	0x0000
        /*0072*/ 	.short	0x0000
        /*0074*/ 	.byte	0x00, 0xf4, 0x21, 0x00


	//----- nvinfo : EIATTR_SPARSE_MMA_MASK
	.align		4
.L_25:
        /*0078*/ 	.byte	0x03, 0x50
        /*007a*/ 	.short	0x0000


	//----- nvinfo : EIATTR_MAXREG_COUNT
	.align		4
        /*007c*/ 	.byte	0x03, 0x1b
        /*007e*/ 	.short	0x00ff


	//----- nvinfo : EIATTR_EXIT_INSTR_OFFSETS
	.align		4
        /*0080*/ 	.byte	0x04, 0x1c
        /*0082*/ 	.short	(.L_27 - .L_26)


	//   ....[0]....
.L_26:
        /*0084*/ 	.word	0x00000840


	//----- nvinfo : EIATTR_REQNTID
	.align		4
.L_27:
        /*0088*/ 	.byte	0x04, 0x10
        /*008a*/ 	.short	(.L_29 - .L_28)
.L_28:
        /*008c*/ 	.word	0x00000080
        /*0090*/ 	.word	0x00000001
        /*0094*/ 	.word	0x00000001


	//----- nvinfo : EIATTR_CBANK_PARAM_SIZE
	.align		4
.L_29:
        /*0098*/ 	.byte	0x03, 0x19
        /*009a*/ 	.short	0x0034


	//----- nvinfo : EIATTR_PARAM_CBANK
	.align		4
        /*009c*/ 	.byte	0x04, 0x0a
        /*009e*/ 	.short	(.L_31 - .L_30)
	.align		4
.L_30:
        /*00a0*/ 	.word	index@(.nv.constant0.triton_poi_fused__native_batch_norm_legit_no_training_hardtanh_11)
        /*00a4*/ 	.short	0x0210
        /*00a6*/ 	.short	0x0034


	//----- nvinfo : EIATTR_SW_WAR
	.align		4
.L_31:
        /*00a8*/ 	.byte	0x04, 0x36
        /*00aa*/ 	.short	(.L_33 - .L_32)
.L_32:
        /*00ac*/ 	.word	0x00000008
.L_33:


//--------------------- .nv.callgraph             --------------------------
	.section	.nv.callgraph,"",@"SHT_CUDA_CALLGRAPH"
	.align	4
	.sectionentsize	8
	.align		4
        /*0000*/ 	.word	0x00000000
	.align		4
        /*0004*/ 	.word	0xffffffff
	.align		4
        /*0008*/ 	.word	0x00000000
	.align		4
        /*000c*/ 	.word	0xfffffffe
	.align		4
        /*0010*/ 	.word	0x00000000
	.align		4
        /*0014*/ 	.word	0xfffffffd
	.align		4
        /*0018*/ 	.word	0x00000000
	.align		4
        /*001c*/ 	.word	0xfffffffc


//--------------------- .nv.constant4             --------------------------
	.section	.nv.constant4,"a",@progbits
	.align	8
	.align		8
.nv.constant4:
        /*0000*/ 	.dword	_$_str
	.align		8
        /*0008*/ 	.dword	_$_str_$_2


//--------------------- .text.triton_poi_fused__native_batch_norm_legit_no_training_hardtanh_11 --------------------------
	.section	.text.triton_poi_fused__native_batch_norm_legit_no_training_hardtanh_11,"ax",@progbits
	.align	128
        .global         triton_poi_fused__native_batch_norm_legit_no_training_hardtanh_11
        .type           triton_poi_fused__native_batch_norm_legit_no_training_hardtanh_11,@function
        .size           triton_poi_fused__native_batch_norm_legit_no_training_hardtanh_11,(.L_x_1 - triton_poi_fused__native_batch_norm_legit_no_training_hardtanh_11)
        .other          triton_poi_fused__native_batch_norm_legit_no_training_hardtanh_11,@"STO_CUDA_ENTRY STV_DEFAULT"
triton_poi_fused__native_batch_norm_legit_no_training_hardtanh_11:
.text.triton_poi_fused__native_batch_norm_legit_no_training_hardtanh_11:
[----:B------:R-:W-:Y:S01]  /*0000*/  LDC R1, c[0x0][0x28] ;  /* 0x00000a00ff017b82 */ /* 0x000fe20000000800 */
[----:B------:R-:W1:Y:S01]  /*0010*/  S2R R0, SR_TID.X ;  /* 0x0000000000007919 */ /* 0x000e620000002100 */
[----:B------:R-:W-:-:S06]  /*0020*/  ULDC.64 UR4, c[0x0][0x208] ;  /* 0x0000820000047ab9 */ /* 0x000fcc0000000a00 */
[----:B------:R-:W2:Y:S01]  /*0030*/  LDC.64 R16, c[0x0][0x218] ;  /* 0x00008600ff107b82 */ /* 0x000ea20000000a00 */
[----:B------:R-:W3:Y:S07]  /*0040*/  S2R R3, SR_CTAID.X ;  /* 0x0000000000037919 */ /* 0x000eee0000002500 */
[----:B------:R-:W4:Y:S08]  /*0050*/  LDC.64 R14, c[0x0][0x210] ;  /* 0x00008400ff0e7b82 */ /* 0x000f300000000a00 */
[----:B------:R-:W5:Y:S01]  /*0060*/  LDC.64 R12, c[0x0][0x230] ;  /* 0x00008c00ff0c7b82 */ /* 0x000f620000000a00 */
[----:B-1----:R-:W-:Y:S01]  /*0070*/  IMAD.SHL.U32 R0, R0, 0x4, RZ ;  /* 0x0000000400007824 */ /* 0x002fe200078e00ff */
[----:B---3--:R-:W-:-:S04]  /*0080*/  SHF.R.S32.HI R5, RZ, 0x15, R3 ;  /* 0x00000015ff057819 */ /* 0x008fc80000011403 */
[----:B------:R-:W-:Y:S02]  /*0090*/  LOP3.LUT R0, R0, 0x1fc, RZ, 0xc0, !PT ;  /* 0x000001fc00007812 */ /* 0x000fe400078ec0ff */
[----:B------:R-:W-:-:S03]  /*00a0*/  SGXT R5, R5, 0x1 ;  /* 0x000000010505781a */ /* 0x000fc60000000200 */
[----:B------:R-:W-:Y:S02]  /*00b0*/  IMAD R20, R3, 0x400, R0 ;  /* 0x0000040003147824 */ /* 0x000fe400078e0200 */
[----:B------:R-:W1:Y:S03]  /*00c0*/  LDC.64 R2, c[0x0][0x220] ;  /* 0x00008800ff027b82 */ /* 0x000e660000000a00 */
[----:B------:R-:W-:-:S04]  /*00d0*/  LEA.HI R5, R5, R20, RZ, 0x8 ;  /* 0x0000001405057211 */ /* 0x000fc800078f40ff */
[----:B------:R-:W-:Y:S01]  /*00e0*/  SHF.R.S32.HI R23, RZ, 0x8, R5 ;  /* 0x00000008ff177819 */ /* 0x000fe20000011405 */
[----:B------:R-:W-:-:S03]  /*00f0*/  VIADD R5, R5, 0x200 ;  /* 0x0000020005057836 */ /* 0x000fc60000000000 */
[----:B------:R-:W-:Y:S02]  /*0100*/  LEA.HI R0, R23, R23, RZ, 0x7 ;  /* 0x0000001717007211 */ /* 0x000fe400078f38ff */
[----:B------:R-:W-:Y:S02]  /*0110*/  SHF.R.S32.HI R5, RZ, 0x8, R5 ;  /* 0x00000008ff057819 */ /* 0x000fe40000011405 */
[----:B------:R-:W-:Y:S02]  /*0120*/  LOP3.LUT R0, R0, 0xffffff80, RZ, 0xc0, !PT ;  /* 0xffffff8000007812 */ /* 0x000fe400078ec0ff */
[----:B------:R-:W-:-:S03]  /*0130*/  LEA.HI R4, R5, R5, RZ, 0x7 ;  /* 0x0000000505047211 */ /* 0x000fc600078f38ff */
[----:B------:R-:W-:Y:S01]  /*0140*/  IMAD.IADD R23, R23, 0x1, -R0 ;  /* 0x0000000117177824 */ /* 0x000fe200078e0a00 */
[----:B------:R-:W-:-:S03]  /*0150*/  LOP3.LUT R4, R4, 0xffffff80, RZ, 0xc0, !PT ;  /* 0xffffff8004047812 */ /* 0x000fc600078ec0ff */
[----:B-1----:R-:W-:-:S04]  /*0160*/  IMAD.WIDE R8, R23, 0x4, R2 ;  /* 0x0000000417087825 */ /* 0x002fc800078e0202 */
[----:B------:R-:W-:Y:S01]  /*0170*/  IMAD.IADD R19, R5, 0x1, -R4 ;  /* 0x0000000105137824 */ /* 0x000fe200078e0a04 */
[----:B------:R-:W3:Y:S03]  /*0180*/  LDG.E.EL R0, desc[UR4][R8.64] ;  /* 0x0000000408007981 */ /* 0x000ee6000c2e1900 */
[----:B------:R-:W-:Y:S02]  /*0190*/  IMAD.WIDE R10, R19, 0x4, R2 ;  /* 0x00000004130a7825 */ /* 0x000fe400078e0202 */
[----:B------:R-:W1:Y:S03]  /*01a0*/  LDC.64 R2, c[0x0][0x228] ;  /* 0x00008a00ff027b82 */ /* 0x000e660000000a00 */
[----:B------:R-:W3:Y:S01]  /*01b0*/  LDG.E.EL R18, desc[UR4][R10.64] ;  /* 0x000000040a127981 */ /* 0x000ee2000c2e1900 */
[----:B--2---:R-:W-:-:S04]  /*01c0*/  IMAD.WIDE R26, R23, 0x4, R16 ;  /* 0x00000004171a7825 */ /* 0x004fc800078e0210 */
[----:B----4-:R-:W-:Y:S01]  /*01d0*/  IMAD.WIDE R14, R20, 0x4, R14 ;  /* 0x00000004140e7825 */ /* 0x010fe200078e020e */
[----:B------:R-:W2:Y:S04]  /*01e0*/  LDG.E.EL R21, desc[UR4][R26.64] ;  /* 0x000000041a157981 */ /* 0x000ea8000c2e1900 */
[----:B------:R-:W2:Y:S01]  /*01f0*/  LDG.E.128 R4, desc[UR4][R14.64] ;  /* 0x000000040e047981 */ /* 0x000ea2000c1e1d00 */
[----:B------:R-:W-:-:S03]  /*0200*/  IMAD.WIDE R16, R19, 0x4, R16 ;  /* 0x0000000413107825 */ /* 0x000fc600078e0210 */
[----:B------:R-:W4:Y:S04]  /*0210*/  LDG.E.128 R8, desc[UR4][R14.64+0x800] ;  /* 0x000800040e087981 */ /* 0x000f28000c1e1d00 */
[----:B------:R-:W4:Y:S01]  /*0220*/  LDG.E.EL R16, desc[UR4][R16.64] ;  /* 0x0000000410107981 */ /* 0x000f22000c2e1900 */
[----:B01----:R-:W-:-:S04]  /*0230*/  IMAD.WIDE R24, R23, 0x4, R2 ;  /* 0x0000000417187825 */ /* 0x003fc800078e0202 */
[----:B-----5:R-:W-:Y:S02]  /*0240*/  IMAD.WIDE R22, R23, 0x4, R12 ;  /* 0x0000000417167825 */ /* 0x020fe400078e020c */
[----:B------:R-:W5:Y:S04]  /*0250*/  LDG.E.EL R24, desc[UR4][R24.64] ;  /* 0x0000000418187981 */ /* 0x000f68000c2e1900 */
[----:B------:R-:W5:Y:S01]  /*0260*/  LDG.E.EL R23, desc[UR4][R22.64] ;  /* 0x0000000416177981 */ /* 0x000f62000c2e1900 */
[----:B------:R-:W-:-:S04]  /*0270*/  IMAD.WIDE R2, R19, 0x4, R2 ;  /* 0x0000000413027825 */ /* 0x000fc800078e0202 */
[----:B------:R-:W-:Y:S02]  /*0280*/  IMAD.WIDE R12, R19, 0x4, R12 ;  /* 0x00000004130c7825 */ /* 0x000fe400078e020c */
[----:B------:R-:W4:Y:S04]  /*0290*/  LDG.E.EL R2, desc[UR4][R2.64] ;  /* 0x0000000402027981 */ /* 0x000f28000c2e1900 */
[----:B------:R0:W4:Y:S02]  /*02a0*/  LDG.E.EL R13, desc[UR4][R12.64] ;  /* 0x000000040c0d7981 */ /* 0x000124000c2e1900 */
[----:B0-----:R-:W-:Y:S02]  /*02b0*/  IMAD.MOV.U32 R12, RZ, RZ, 0x3e800000 ;  /* 0x3e800000ff0c7424 */ /* 0x001fe400078e00ff */
[----:B---3--:R-:W-:-:S04]  /*02c0*/  FADD R0, R0, 9.9999997473787516356e-06 ;  /* 0x3727c5ac00007421 */ /* 0x008fc80000000000 */
[----:B------:R-:W0:Y:S01]  /*02d0*/  MUFU.SQRT R19, R0 ;  /* 0x0000000000137308 */ /* 0x000e220000002000 */
[----:B------:R-:W-:-:S07]  /*02e0*/  FADD R18, R18, 9.9999997473787516356e-06 ;  /* 0x3727c5ac12127421 */ /* 0x000fce0000000000 */
[----:B------:R-:W1:Y:S01]  /*02f0*/  MUFU.SQRT R25, R18 ;  /* 0x0000001200197308 */ /* 0x000e620000002000 */
[C---:B0-----:R-:W-:Y:S02]  /*0300*/  FSETP.GT.AND P0, PT, R19.reuse, 8.50705917302346158658e+37, PT ;  /* 0x7e8000001300780b */ /* 0x041fe40003f04000 */
[----:B------:R-:W-:Y:S02]  /*0310*/  FSETP.GEU.AND P2, PT, R19, 1.175494350822287508e-38, PT ;  /* 0x008000001300780b */ /* 0x000fe40003f4e000 */
[C---:B-1----:R-:W-:Y:S02]  /*0320*/  FSETP.GT.AND P1, PT, R25.reuse, 8.50705917302346158658e+37, PT ;  /* 0x7e8000001900780b */ /* 0x042fe40003f24000 */
[----:B------:R-:W-:-:S07]  /*0330*/  FSETP.GEU.AND P3, PT, R25, 1.175494350822287508e-38, PT ;  /* 0x008000001900780b */ /* 0x000fce0003f6e000 */
[----:B------:R-:W-:-:S04]  /*0340*/  @P0 FMUL R19, R19, 0.25 ;  /* 0x3e80000013130820 */ /* 0x000fc80000400000 */
[----:B------:R-:W-:Y:S01]  /*0350*/  @!P2 FMUL R19, R19, 16777216 ;  /* 0x4b8000001313a820 */ /* 0x000fe20000400000 */
[----:B------:R-:W-:-:S05]  /*0360*/  @P1 FMUL R25, R25, 0.25 ;  /* 0x3e80000019191820 */ /* 0x000fca0000400000 */
[----:B------:R-:W0:Y:S01]  /*0370*/  MUFU.RCP R19, R19 ;  /* 0x0000001300137308 */ /* 0x000e220000001000 */
[----:B------:R-:W-:Y:S01]  /*0380*/  @!P3 FMUL R25, R25, 16777216 ;  /* 0x4b8000001919b820 */ /* 0x000fe20000400000 */
[----:B------:R-:W-:-:S06]  /*0390*/  FSEL R0, R12, 1, P0 ;  /* 0x3f8000000c007808 */ /* 0x000fcc0000000000 */
[----:B------:R-:W1:Y:S01]  /*03a0*/  MUFU.RCP R25, R25 ;  /* 0x0000001900197308 */ /* 0x000e620000001000 */
[----:B------:R-:W-:Y:S01]  /*03b0*/  FSEL R12, R12, 1, P1 ;  /* 0x3f8000000c0c7808 */ /* 0x000fe20000800000 */
[----:B------:R-:W-:Y:S01]  /*03c0*/  @!P2 FMUL R0, R0, 16777216 ;  /* 0x4b8000000000a820 */ /* 0x000fe20000400000 */
[--C-:B--2---:R-:W-:Y:S01]  /*03d0*/  FADD R14, R7, -R21.reuse ;  /* 0x80000015070e7221 */ /* 0x104fe20000000000 */
[--C-:B------:R-:W-:Y:S02]  /*03e0*/  FADD R6, R6, -R21.reuse ;  /* 0x8000001506067221 */ /* 0x100fe40000000000 */
[----:B------:R-:W-:Y:S01]  /*03f0*/  @!P3 FMUL R12, R12, 16777216 ;  /* 0x4b8000000c0cb820 */ /* 0x000fe20000400000 */
[----:B0-----:R-:W-:Y:S01]  /*0400*/  FMUL R3, R19, R0 ;  /* 0x0000000013037220 */ /* 0x001fe20000400000 */
[----:B------:R-:W-:-:S03]  /*0410*/  FADD R4, R4, -R21 ;  /* 0x8000001504047221 */ /* 0x000fc60000000000 */
[C---:B------:R-:W-:Y:S01]  /*0420*/  FMUL R14, R3.reuse, R14 ;  /* 0x0000000e030e7220 */ /* 0x040fe20000400000 */
[----:B------:R-:W-:Y:S01]  /*0430*/  FMUL R6, R3, R6 ;  /* 0x0000000603067220 */ /* 0x000fe20000400000 */
[----:B-1----:R-:W-:Y:S01]  /*0440*/  FMUL R0, R25, R12 ;  /* 0x0000000c19007220 */ /* 0x002fe20000400000 */
[----:B------:R-:W-:Y:S01]  /*0450*/  FADD R12, R5, -R21 ;  /* 0x80000015050c7221 */ /* 0x000fe20000000000 */
[C-C-:B-----5:R-:W-:Y:S01]  /*0460*/  FFMA R14, R24.reuse, R14, R23.reuse ;  /* 0x0000000e180e7223 */ /* 0x160fe20000000017 */
[C---:B------:R-:W-:Y:S01]  /*0470*/  FMUL R4, R3.reuse, R4 ;  /* 0x0000000403047220 */ /* 0x040fe20000400000 */
[--C-:B------:R-:W-:Y:S01]  /*0480*/  FFMA R6, R24, R6, R23.reuse ;  /* 0x0000000618067223 */ /* 0x100fe20000000017 */
[----:B------:R-:W-:Y:S01]  /*0490*/  FMUL R12, R3, R12 ;  /* 0x0000000c030c7220 */ /* 0x000fe20000400000 */
[--C-:B----4-:R-:W-:Y:S01]  /*04a0*/  FADD R3, R8, -R16.reuse ;  /* 0x8000001008037221 */ /* 0x110fe20000000000 */
[--C-:B------:R-:W-:Y:S01]  /*04b0*/  FADD R9, R9, -R16.reuse ;  /* 0x8000001009097221 */ /* 0x100fe20000000000 */
[--C-:B------:R-:W-:Y:S01]  /*04c0*/  FADD R7, R10, -R16.reuse ;  /* 0x800000100a077221 */ /* 0x100fe20000000000 */
[----:B------:R-:W-:Y:S01]  /*04d0*/  FADD R11, R11, -R16 ;  /* 0x800000100b0b7221 */ /* 0x000fe20000000000 */
[----:B------:R-:W-:Y:S01]  /*04e0*/  FSETP.GTU.AND P3, PT, R14, RZ, PT ;  /* 0x000000ff0e00720b */ /* 0x000fe20003f6c000 */
[C---:B------:R-:W-:Y:S01]  /*04f0*/  FMUL R3, R0.reuse, R3 ;  /* 0x0000000300037220 */ /* 0x040fe20000400000 */
[C---:B------:R-:W-:Y:S01]  /*0500*/  FMUL R10, R0.reuse, R9 ;  /* 0x00000009000a7220 */ /* 0x040fe20000400000 */
[----:B------:R-:W-:Y:S01]  /*0510*/  FMUL R8, R0, R7 ;  /* 0x0000000700087220 */ /* 0x000fe20000400000 */
[----:B------:R-:W-:Y:S01]  /*0520*/  FFMA R5, R24, R12, R23 ;  /* 0x0000000c18057223 */ /* 0x000fe20000000017 */
[----:B------:R-:W-:Y:S01]  /*0530*/  FMUL R0, R0, R11 ;  /* 0x0000000b00007220 */ /* 0x000fe20000400000 */
[----:B------:R-:W-:-:S02]  /*0540*/  FSETP.GTU.AND P5, PT, R6, RZ, PT ;  /* 0x000000ff0600720b */ /* 0x000fc40003fac000 */
[----:B------:R-:W-:Y:S01]  /*0550*/  FSEL R7, R14, RZ, P3 ;  /* 0x000000ff0e077208 */ /* 0x000fe20001800000 */
[----:B------:R-:W-:Y:S01]  /*0560*/  FFMA R4, R24, R4, R23 ;  /* 0x0000000418047223 */ /* 0x000fe20000000017 */
[--C-:B------:R-:W-:Y:S01]  /*0570*/  FFMA R0, R2, R0, R13.reuse ;  /* 0x0000000002007223 */ /* 0x100fe2000000000d */
[----:B------:R-:W-:Y:S02]  /*0580*/  FSEL R6, R6, RZ, P5 ;  /* 0x000000ff06067208 */ /* 0x000fe40002800000 */
[----:B------:R-:W-:Y:S02]  /*0590*/  FSETP.GTU.AND P0, PT, R5, RZ, PT ;  /* 0x000000ff0500720b */ /* 0x000fe40003f0c000 */
[----:B------:R-:W-:Y:S01]  /*05a0*/  FSETP.GEU.AND P5, PT, R7, 6, PT ;  /* 0x40c000000700780b */ /* 0x000fe20003fae000 */
[C-C-:B------:R-:W-:Y:S01]  /*05b0*/  FFMA R12, R2.reuse, R3, R13.reuse ;  /* 0x00000003020c7223 */ /* 0x140fe2000000000d */
[----:B------:R-:W-:Y:S01]  /*05c0*/  FFMA R10, R2, R10, R13 ;  /* 0x0000000a020a7223 */ /* 0x000fe2000000000d */
[----:B------:R-:W-:-:S02]  /*05d0*/  FSETP.GTU.AND P4, PT, R4, RZ, PT ;  /* 0x000000ff0400720b */ /* 0x000fc40003f8c000 */
[----:B------:R-:W-:Y:S02]  /*05e0*/  FSETP.GTU.AND P1, PT, R0, RZ, PT ;  /* 0x000000ff0000720b */ /* 0x000fe40003f2c000 */
[----:B------:R-:W-:Y:S01]  /*05f0*/  FSEL R5, R5, RZ, P0 ;  /* 0x000000ff05057208 */ /* 0x000fe20000000000 */
[----:B------:R-:W-:Y:S01]  /*0600*/  FFMA R15, R2, R8, R13 ;  /* 0x00000008020f7223 */ /* 0x000fe2000000000d */
[----:B------:R-:W-:Y:S01]  /*0610*/  FSETP.GEU.AND P0, PT, R6, 6, PT ;  /* 0x40c000000600780b */ /* 0x000fe20003f0e000 */
[----:B------:R-:W0:Y:S01]  /*0620*/  LDC.64 R2, c[0x0][0x238] ;  /* 0x00008e00ff027b82 */ /* 0x000e220000000a00 */
[----:B------:R-:W-:Y:S02]  /*0630*/  FSEL R4, R4, RZ, P4 ;  /* 0x000000ff04047208 */ /* 0x000fe40002000000 */
[----:B------:R-:W-:Y:S02]  /*0640*/  FSEL R11, R0, RZ, P1 ;  /* 0x000000ff000b7208 */ /* 0x000fe40000800000 */
[----:B------:R-:W-:-:S02]  /*0650*/  FSETP.GTU.AND P2, PT, R10, RZ, PT ;  /* 0x000000ff0a00720b */ /* 0x000fc40003f4c000 */
[----:B------:R-:W-:Y:S02]  /*0660*/  FSETP.GTU.AND P3, PT, R12, RZ, PT ;  /* 0x000000ff0c00720b */ /* 0x000fe40003f6c000 */
[----:B------:R-:W-:Y:S02]  /*0670*/  FSETP.NAN.AND P4, PT, R7, R7, PT ;  /* 0x000000070700720b */ /* 0x000fe40003f88000 */
[----:B------:R-:W-:Y:S02]  /*0680*/  FSETP.GEU.AND P1, PT, R5, 6, PT ;  /* 0x40c000000500780b */ /* 0x000fe40003f2e000 */
[----:B------:R-:W-:Y:S02]  /*0690*/  FSETP.GTU.AND P6, PT, R15, RZ, PT ;  /* 0x000000ff0f00720b */ /* 0x000fe40003fcc000 */
[----:B------:R-:W-:Y:S02]  /*06a0*/  FSEL R9, R10, RZ, P2 ;  /* 0x000000ff0a097208 */ /* 0x000fe40001000000 */
[----:B------:R-:W-:-:S02]  /*06b0*/  FSEL R8, R12, RZ, P3 ;  /* 0x000000ff0c087208 */ /* 0x000fc40001800000 */
[----:B------:R-:W-:Y:S02]  /*06c0*/  @P5 SEL R7, R7, 0x40c00000, P4 ;  /* 0x40c0000007075807 */ /* 0x000fe40002000000 */
[----:B------:R-:W-:Y:S02]  /*06d0*/  FSETP.NAN.AND P2, PT, R6, R6, PT ;  /* 0x000000060600720b */ /* 0x000fe40003f48000 */
[----:B------:R-:W-:Y:S02]  /*06e0*/  FSETP.GEU.AND P3, PT, R4, 6, PT ;  /* 0x40c000000400780b */ /* 0x000fe40003f6e000 */
[----:B------:R-:W-:Y:S02]  /*06f0*/  FSETP.GEU.AND P5, PT, R11, 6, PT ;  /* 0x40c000000b00780b */ /* 0x000fe40003fae000 */
[----:B------:R-:W-:Y:S02]  /*0700*/  FSEL R10, R15, RZ, P6 ;  /* 0x000000ff0f0a7208 */ /* 0x000fe40003000000 */
[----:B------:R-:W-:-:S02]  /*0710*/  FSETP.NAN.AND P6, PT, R5, R5, PT ;  /* 0x000000050500720b */ /* 0x000fc40003fc8000 */
[----:B------:R-:W-:Y:S02]  /*0720*/  @P0 SEL R6, R6, 0x40c00000, P2 ;  /* 0x40c0000006060807 */ /* 0x000fe40001000000 */
[----:B------:R-:W-:Y:S02]  /*0730*/  FSETP.GEU.AND P4, PT, R9, 6, PT ;  /* 0x40c000000900780b */ /* 0x000fe40003f8e000 */
[----:B------:R-:W-:Y:S02]  /*0740*/  FSETP.GEU.AND P2, PT, R8, 6, PT ;  /* 0x40c000000800780b */ /* 0x000fe40003f4e000 */
[----:B------:R-:W-:Y:S02]  /*0750*/  FSETP.GEU.AND P0, PT, R10, 6, PT ;  /* 0x40c000000a00780b */ /* 0x000fe40003f0e000 */
[----:B------:R-:W-:Y:S02]  /*0760*/  @P1 SEL R5, R5, 0x40c00000, P6 ;  /* 0x40c0000005051807 */ /* 0x000fe40003000000 */
[----:B------:R-:W-:-:S02]  /*0770*/  FSETP.NAN.AND P6, PT, R4, R4, PT ;  /* 0x000000040400720b */ /* 0x000fc40003fc8000 */
[C---:B------:R-:W-:Y:S02]  /*0780*/  FSETP.NAN.AND P1, PT, R11.reuse, R11, PT ;  /* 0x0000000b0b00720b */ /* 0x040fe40003f28000 */
[----:B------:R-:W-:Y:S02]  /*0790*/  @P3 SEL R4, R4, 0x40c00000, P6 ;  /* 0x40c0000004043807 */ /* 0x000fe40003000000 */
[----:B------:R-:W-:Y:S02]  /*07a0*/  @P5 SEL R11, R11, 0x40c00000, P1 ;  /* 0x40c000000b0b5807 */ /* 0x000fe40000800000 */
[C---:B------:R-:W-:Y:S02]  /*07b0*/  FSETP.NAN.AND P6, PT, R9.reuse, R9, PT ;  /* 0x000000090900720b */ /* 0x040fe40003fc8000 */
[----:B------:R-:W-:Y:S02]  /*07c0*/  FSETP.NAN.AND P3, PT, R8, R8, PT ;  /* 0x000000080800720b */ /* 0x000fe40003f68000 */
[----:B------:R-:W-:Y:S01]  /*07d0*/  FSETP.NAN.AND P1, PT, R10, R10, PT ;  /* 0x0000000a0a00720b */ /* 0x000fe20003f28000 */
[----:B0-----:R-:W-:Y:S01]  /*07e0*/  IMAD.WIDE R20, R20, 0x4, R2 ;  /* 0x0000000414147825 */ /* 0x001fe200078e0202 */
[----:B------:R-:W-:-:S02]  /*07f0*/  @P4 SEL R9, R9, 0x40c00000, P6 ;  /* 0x40c0000009094807 */ /* 0x000fc40003000000 */
[----:B------:R-:W-:Y:S02]  /*0800*/  @P2 SEL R8, R8, 0x40c00000, P3 ;  /* 0x40c0000008082807 */ /* 0x000fe40001800000 */
[----:B------:R-:W-:Y:S01]  /*0810*/  @P0 SEL R10, R10, 0x40c00000, P1 ;  /* 0x40c000000a0a0807 */ /* 0x000fe20000800000 */
[----:B------:R-:W-:Y:S04]  /*0820*/  STG.E.128 desc[UR4][R20.64], R4 ;  /* 0x0000000414007986 */ /* 0x000fe8000c101d04 */
[----:B------:R-:W-:Y:S01]  /*0830*/  STG.E.128 desc[UR4][R20.64+0x800], R8 ;  /* 0x0008000814007986 */ /* 0x000fe2000c101d04 */
[----:B------:R-:W-:Y:S05]  /*0840*/  EXIT ;  /* 0x000000000000794d */ /* 0x000fea0003800000 */
.L_x_0:
[----:B------:R-:W-:-:S00]  /*0850*/  BRA `(.L_x_0) ;  /* 0xfffffffc00fc7947 */ /* 0x000fc0000383ffff */
[----:B------:R-:W-:-:S00]  /*0860*/  NOP ;  /* 0x0000000000007918 */ /* 0x000fc00000000000 */
        /* <DEDUP_REMOVED lines=9> */
.L_x_1:


//--------------------- .nv.global.init           --------------------------
	.section	.nv.global.init,"aw",@progbits
.nv.global.init:
	.type		_$_str,@object
	.size		_$_str,(_$_str_$_2 - _$_str)
_$_str:
        /*0000*/ 	.byte	0x5f, 0x5f, 0x43, 0x55, 0x44, 0x41, 0x5f, 0x46, 0x54, 0x5a, 0x00
	.type		_$_str_$_2,@object
	.size		_$_str_$_2,(.L_1 - _$_str_$_2)
_$_str_$_2:
        /*000b*/ 	.byte	0x5f, 0x5f, 0x43, 0x55, 0x44, 0x41, 0x5f, 0x50, 0x52, 0x45, 0x43, 0x5f, 0x53, 0x51, 0x52, 0x54
        /*001b*/ 	.byte	0x00
.L_1:


//--------------------- .nv.constant0.triton_poi_fused__native_batch_norm_legit_no_training_hardtanh_11 --------------------------
	.section	.nv.constant0.triton_poi_fused__native_batch_norm_legit_no_training_hardtanh_11,"a",@progbits
	.sectionflags	@""
	.align	4
.nv.constant0.triton_poi_fused__native_batch_norm_legit_no_training_hardtanh_11:
	.zero		580
